//
// Generated by NVIDIA NVVM Compiler
//
// Compiler Build ID: CL-36424714
// Cuda compilation tools, release 13.0, V13.0.88
// Based on NVVM 20.0.0
//

.version 9.0
.target sm_100
.address_size 64

	// .globl	_Z11CopyKernel0IfEvPT_S1_ii

.visible .entry _Z11CopyKernel0IfEvPT_S1_ii(
	.param .u64 .ptr .align 1 _Z11CopyKernel0IfEvPT_S1_ii_param_0,
	.param .u64 .ptr .align 1 _Z11CopyKernel0IfEvPT_S1_ii_param_1,
	.param .u32 _Z11CopyKernel0IfEvPT_S1_ii_param_2,
	.param .u32 _Z11CopyKernel0IfEvPT_S1_ii_param_3
)
{
	.reg .pred 	%p<10>;
	.reg .b32 	%r<57>;
	.reg .b32 	%f<29>;
	.reg .b64 	%rd<26>;

	ld.param.u64 	%rd3, [_Z11CopyKernel0IfEvPT_S1_ii_param_0];
	ld.param.u64 	%rd4, [_Z11CopyKernel0IfEvPT_S1_ii_param_1];
	ld.param.u32 	%r33, [_Z11CopyKernel0IfEvPT_S1_ii_param_2];
	ld.param.u32 	%r34, [_Z11CopyKernel0IfEvPT_S1_ii_param_3];
	cvta.to.global.u64 	%rd1, %rd4;
	cvta.to.global.u64 	%rd2, %rd3;
	mov.u32 	%r1, %tid.x;
	shr.u32 	%r35, %r34, 31;
	add.s32 	%r36, %r34, %r35;
	shr.s32 	%r2, %r36, 1;
	mov.u32 	%r50, %ctaid.x;
	setp.ge.s32 	%p1, %r50, %r33;
	@%p1 bra 	$L__BB0_11;
	mov.u32 	%r4, %ntid.x;
	mov.u32 	%r5, %nctaid.x;
	add.s32 	%r6, %r1, %r4;
	max.s32 	%r37, %r2, %r6;
	setp.lt.s32 	%p2, %r6, %r2;
	selp.u32 	%r38, 1, 0, %p2;
	add.s32 	%r39, %r6, %r38;
	sub.s32 	%r40, %r37, %r39;
	div.u32 	%r41, %r40, %r4;
	add.s32 	%r7, %r41, %r38;
	and.b32  	%r8, %r7, 3;
	shl.b32 	%r9, %r1, 1;
	add.s32 	%r10, %r6, %r4;
	add.s32 	%r11, %r10, %r4;
	shl.b32 	%r12, %r4, 2;
	mul.lo.s32 	%r13, %r4, 6;
	shl.b32 	%r14, %r4, 3;
$L__BB0_2:
	setp.ge.s32 	%p3, %r1, %r2;
	@%p3 bra 	$L__BB0_10;
	setp.eq.s32 	%p4, %r8, 3;
	mul.lo.s32 	%r16, %r50, %r34;
	mov.u32 	%r51, %r1;
	@%p4 bra 	$L__BB0_7;
	setp.eq.s32 	%p5, %r8, 0;
	add.s32 	%r42, %r9, %r16;
	mul.wide.s32 	%rd5, %r42, 4;
	add.s64 	%rd6, %rd2, %rd5;
	ld.global.v2.f32 	{%f1, %f2}, [%rd6];
	add.f32 	%f3, %f1, 0fBF800000;
	add.f32 	%f4, %f2, 0fBF800000;
	add.s64 	%rd7, %rd1, %rd5;
	st.global.v2.f32 	[%rd7], {%f3, %f4};
	mov.u32 	%r51, %r6;
	@%p5 bra 	$L__BB0_7;
	setp.eq.s32 	%p6, %r8, 1;
	shl.b32 	%r43, %r6, 1;
	add.s32 	%r44, %r43, %r16;
	mul.wide.s32 	%rd8, %r44, 4;
	add.s64 	%rd9, %rd2, %rd8;
	ld.global.v2.f32 	{%f5, %f6}, [%rd9];
	add.f32 	%f7, %f5, 0fBF800000;
	add.f32 	%f8, %f6, 0fBF800000;
	add.s64 	%rd10, %rd1, %rd8;
	st.global.v2.f32 	[%rd10], {%f7, %f8};
	mov.u32 	%r51, %r10;
	@%p6 bra 	$L__BB0_7;
	shl.b32 	%r45, %r10, 1;
	add.s32 	%r46, %r45, %r16;
	mul.wide.s32 	%rd11, %r46, 4;
	add.s64 	%rd12, %rd2, %rd11;
	ld.global.v2.f32 	{%f9, %f10}, [%rd12];
	add.f32 	%f11, %f9, 0fBF800000;
	add.f32 	%f12, %f10, 0fBF800000;
	add.s64 	%rd13, %rd1, %rd11;
	st.global.v2.f32 	[%rd13], {%f11, %f12};
	mov.u32 	%r51, %r11;
$L__BB0_7:
	setp.lt.u32 	%p7, %r7, 3;
	@%p7 bra 	$L__BB0_10;
	shl.b32 	%r47, %r51, 1;
	add.s32 	%r52, %r16, %r47;
	add.s32 	%r55, %r52, %r13;
	add.s32 	%r54, %r52, %r12;
	add.s32 	%r48, %r4, %r51;
	shl.b32 	%r49, %r48, 1;
	add.s32 	%r53, %r16, %r49;
$L__BB0_9:
	mul.wide.s32 	%rd14, %r52, 4;
	add.s64 	%rd15, %rd2, %rd14;
	ld.global.v2.f32 	{%f13, %f14}, [%rd15];
	add.f32 	%f15, %f13, 0fBF800000;
	add.f32 	%f16, %f14, 0fBF800000;
	add.s64 	%rd16, %rd1, %rd14;
	st.global.v2.f32 	[%rd16], {%f15, %f16};
	mul.wide.s32 	%rd17, %r53, 4;
	add.s64 	%rd18, %rd2, %rd17;
	ld.global.v2.f32 	{%f17, %f18}, [%rd18];
	add.f32 	%f19, %f17, 0fBF800000;
	add.f32 	%f20, %f18, 0fBF800000;
	add.s64 	%rd19, %rd1, %rd17;
	st.global.v2.f32 	[%rd19], {%f19, %f20};
	mul.wide.s32 	%rd20, %r54, 4;
	add.s64 	%rd21, %rd2, %rd20;
	ld.global.v2.f32 	{%f21, %f22}, [%rd21];
	add.f32 	%f23, %f21, 0fBF800000;
	add.f32 	%f24, %f22, 0fBF800000;
	add.s64 	%rd22, %rd1, %rd20;
	st.global.v2.f32 	[%rd22], {%f23, %f24};
	mul.wide.s32 	%rd23, %r55, 4;
	add.s64 	%rd24, %rd2, %rd23;
	ld.global.v2.f32 	{%f25, %f26}, [%rd24];
	add.f32 	%f27, %f25, 0fBF800000;
	add.f32 	%f28, %f26, 0fBF800000;
	add.s64 	%rd25, %rd1, %rd23;
	st.global.v2.f32 	[%rd25], {%f27, %f28};
	add.s32 	%r51, %r51, %r12;
	add.s32 	%r55, %r55, %r14;
	add.s32 	%r54, %r54, %r14;
	add.s32 	%r53, %r53, %r14;
	add.s32 	%r52, %r52, %r14;
	setp.lt.s32 	%p8, %r51, %r2;
	@%p8 bra 	$L__BB0_9;
$L__BB0_10:
	add.s32 	%r50, %r50, %r5;
	setp.lt.s32 	%p9, %r50, %r33;
	@%p9 bra 	$L__BB0_2;
$L__BB0_11:
	ret;

}
	// .globl	_Z11CopyKernel1IfEvPT_S1_ii
.visible .entry _Z11CopyKernel1IfEvPT_S1_ii(
	.param .u64 .ptr .align 1 _Z11CopyKernel1IfEvPT_S1_ii_param_0,
	.param .u64 .ptr .align 1 _Z11CopyKernel1IfEvPT_S1_ii_param_1,
	.param .u32 _Z11CopyKernel1IfEvPT_S1_ii_param_2,
	.param .u32 _Z11CopyKernel1IfEvPT_S1_ii_param_3
)
{
	.reg .pred 	%p<10>;
	.reg .b32 	%r<51>;
	.reg .b32 	%f<29>;
	.reg .b64 	%rd<48>;

	ld.param.u64 	%rd13, [_Z11CopyKernel1IfEvPT_S1_ii_param_0];
	ld.param.u64 	%rd14, [_Z11CopyKernel1IfEvPT_S1_ii_param_1];
	ld.param.u32 	%r27, [_Z11CopyKernel1IfEvPT_S1_ii_param_2];
	ld.param.u32 	%r28, [_Z11CopyKernel1IfEvPT_S1_ii_param_3];
	cvta.to.global.u64 	%rd1, %rd14;
	cvta.to.global.u64 	%rd2, %rd13;
	mov.u32 	%r1, %tid.x;
	shr.u32 	%r29, %r28, 31;
	add.s32 	%r30, %r28, %r29;
	shr.s32 	%r2, %r30, 1;
	mov.u32 	%r3, %ctaid.x;
	setp.ge.s32 	%p1, %r3, %r27;
	@%p1 bra 	$L__BB1_11;
	cvt.u64.u32 	%rd47, %r3;
	cvt.s64.s32 	%rd4, %r28;
	mov.u32 	%r4, %ntid.x;
	mov.u32 	%r31, %nctaid.x;
	cvt.u64.u32 	%rd5, %r31;
	add.s32 	%r5, %r1, %r4;
	max.s32 	%r32, %r2, %r5;
	setp.lt.s32 	%p2, %r5, %r2;
	selp.u32 	%r33, 1, 0, %p2;
	add.s32 	%r34, %r5, %r33;
	sub.s32 	%r35, %r32, %r34;
	div.u32 	%r36, %r35, %r4;
	add.s32 	%r6, %r36, %r33;
	and.b32  	%r7, %r6, 3;
	shl.b32 	%r37, %r1, 1;
	cvt.u64.u32 	%rd6, %r37;
	shl.b32 	%r38, %r5, 1;
	cvt.u64.u32 	%rd7, %r38;
	add.s32 	%r8, %r5, %r4;
	shl.b32 	%r39, %r8, 1;
	cvt.u64.u32 	%rd8, %r39;
	shl.b32 	%r9, %r4, 3;
	mul.lo.s32 	%r10, %r4, 6;
	cvt.s64.s32 	%rd9, %r27;
$L__BB1_2:
	setp.ge.s32 	%p3, %r1, %r2;
	@%p3 bra 	$L__BB1_10;
	setp.eq.s32 	%p4, %r7, 3;
	mul.lo.s64 	%rd11, %rd47, %rd4;
	mov.u32 	%r45, %r1;
	@%p4 bra 	$L__BB1_7;
	setp.eq.s32 	%p5, %r7, 0;
	add.s64 	%rd15, %rd11, %rd6;
	shl.b64 	%rd16, %rd15, 2;
	add.s64 	%rd17, %rd2, %rd16;
	ld.global.v2.f32 	{%f1, %f2}, [%rd17];
	add.f32 	%f3, %f1, 0fBF800000;
	add.f32 	%f4, %f2, 0fBF800000;
	add.s64 	%rd18, %rd1, %rd16;
	st.global.v2.f32 	[%rd18], {%f3, %f4};
	mov.u32 	%r45, %r5;
	@%p5 bra 	$L__BB1_7;
	setp.eq.s32 	%p6, %r7, 1;
	add.s64 	%rd19, %rd11, %rd7;
	shl.b64 	%rd20, %rd19, 2;
	add.s64 	%rd21, %rd2, %rd20;
	ld.global.v2.f32 	{%f5, %f6}, [%rd21];
	add.f32 	%f7, %f5, 0fBF800000;
	add.f32 	%f8, %f6, 0fBF800000;
	add.s64 	%rd22, %rd1, %rd20;
	st.global.v2.f32 	[%rd22], {%f7, %f8};
	mov.u32 	%r45, %r8;
	@%p6 bra 	$L__BB1_7;
	add.s32 	%r45, %r8, %r4;
	add.s64 	%rd23, %rd11, %rd8;
	shl.b64 	%rd24, %rd23, 2;
	add.s64 	%rd25, %rd2, %rd24;
	ld.global.v2.f32 	{%f9, %f10}, [%rd25];
	add.f32 	%f11, %f9, 0fBF800000;
	add.f32 	%f12, %f10, 0fBF800000;
	add.s64 	%rd26, %rd1, %rd24;
	st.global.v2.f32 	[%rd26], {%f11, %f12};
$L__BB1_7:
	setp.lt.u32 	%p7, %r6, 3;
	@%p7 bra 	$L__BB1_10;
	shl.b32 	%r46, %r45, 1;
	shl.b32 	%r40, %r4, 2;
	add.s32 	%r49, %r40, %r46;
	add.s32 	%r48, %r10, %r46;
	add.s32 	%r41, %r4, %r45;
	shl.b32 	%r47, %r41, 1;
$L__BB1_9:
	cvt.u64.u32 	%rd27, %r46;
	add.s64 	%rd28, %rd11, %rd27;
	shl.b64 	%rd29, %rd28, 2;
	add.s64 	%rd30, %rd2, %rd29;
	ld.global.v2.f32 	{%f13, %f14}, [%rd30];
	add.f32 	%f15, %f13, 0fBF800000;
	add.f32 	%f16, %f14, 0fBF800000;
	add.s64 	%rd31, %rd1, %rd29;
	st.global.v2.f32 	[%rd31], {%f15, %f16};
	add.s32 	%r42, %r45, %r4;
	cvt.u64.u32 	%rd32, %r47;
	add.s64 	%rd33, %rd11, %rd32;
	shl.b64 	%rd34, %rd33, 2;
	add.s64 	%rd35, %rd2, %rd34;
	ld.global.v2.f32 	{%f17, %f18}, [%rd35];
	add.f32 	%f19, %f17, 0fBF800000;
	add.f32 	%f20, %f18, 0fBF800000;
	add.s64 	%rd36, %rd1, %rd34;
	st.global.v2.f32 	[%rd36], {%f19, %f20};
	add.s32 	%r43, %r42, %r4;
	cvt.u64.u32 	%rd37, %r49;
	add.s64 	%rd38, %rd11, %rd37;
	shl.b64 	%rd39, %rd38, 2;
	add.s64 	%rd40, %rd2, %rd39;
	ld.global.v2.f32 	{%f21, %f22}, [%rd40];
	add.f32 	%f23, %f21, 0fBF800000;
	add.f32 	%f24, %f22, 0fBF800000;
	add.s64 	%rd41, %rd1, %rd39;
	st.global.v2.f32 	[%rd41], {%f23, %f24};
	add.s32 	%r44, %r43, %r4;
	cvt.u64.u32 	%rd42, %r48;
	add.s64 	%rd43, %rd11, %rd42;
	shl.b64 	%rd44, %rd43, 2;
	add.s64 	%rd45, %rd2, %rd44;
	ld.global.v2.f32 	{%f25, %f26}, [%rd45];
	add.f32 	%f27, %f25, 0fBF800000;
	add.f32 	%f28, %f26, 0fBF800000;
	add.s64 	%rd46, %rd1, %rd44;
	st.global.v2.f32 	[%rd46], {%f27, %f28};
	add.s32 	%r45, %r44, %r4;
	add.s32 	%r49, %r49, %r9;
	add.s32 	%r48, %r48, %r9;
	add.s32 	%r47, %r47, %r9;
	add.s32 	%r46, %r46, %r9;
	setp.lt.s32 	%p8, %r45, %r2;
	@%p8 bra 	$L__BB1_9;
$L__BB1_10:
	add.s64 	%rd47, %rd47, %rd5;
	setp.lt.s64 	%p9, %rd47, %rd9;
	@%p9 bra 	$L__BB1_2;
$L__BB1_11:
	ret;

}


// ===== COMPILED SASS (sm_100) =====

	.target	sm_100

	.elftype	@"ET_EXEC"


//--------------------- .note.nv.tkinfo           --------------------------
	.section	.note.nv.tkinfo,"",@"SHT_NOTE"
	.sectionflags	@"SHF_NOTE_NV_TKINFO"
	.tkinfo
        /*0018*/ 	.word	0x00000002
        /*0030*/ 	.string	""
        /*0030*/ 	.string	"ptxas"
        /*0030*/ 	.string	"Cuda compilation tools, release 13.0, V13.0.88"
        /*0030*/ 	.string	"Build cuda_13.0.r13.0/compiler.36424714_0"
        /*0030*/ 	.string	"-arch sm_100 -m 64 "



//--------------------- .note.nv.cuinfo           --------------------------
	.section	.note.nv.cuinfo,"",@"SHT_NOTE"
	.sectionflags	@"SHF_NOTE_NV_CUINFO"
        /*0018*/ 	.short	0x0002
        /*001a*/ 	.short	0x0064
        /*001c*/ 	.short	0x0082
	.zero		2


//--------------------- .nv.info                  --------------------------
	.section	.nv.info,"",@"SHT_CUDA_INFO"
	.align	4


	//----- nvinfo : EIATTR_REGCOUNT
	.align		4
        /*0000*/ 	.byte	0x04, 0x2f
        /*0002*/ 	.short	(.L_1 - .L_0)
	.align		4
.L_0:
        /*0004*/ 	.word	index@(_Z11CopyKernel0IfEvPT_S1_ii)
        /*0008*/ 	.word	0x0000001e


	//----- nvinfo : EIATTR_FRAME_SIZE
	.align		4
.L_1:
        /*000c*/ 	.byte	0x04, 0x11
        /*000e*/ 	.short	(.L_3 - .L_2)
	.align		4
.L_2:
        /*0010*/ 	.word	index@(_Z11CopyKernel0IfEvPT_S1_ii)
        /*0014*/ 	.word	0x00000000


	//----- nvinfo : EIATTR_REGCOUNT
	.align		4
.L_3:
        /*0018*/ 	.byte	0x04, 0x2f
        /*001a*/ 	.short	(.L_5 - .L_4)
	.align		4
.L_4:
        /*001c*/ 	.word	index@(_Z11CopyKernel1IfEvPT_S1_ii)
        /*0020*/ 	.word	0x00000020


	//----- nvinfo : EIATTR_FRAME_SIZE
	.align		4
.L_5:
        /*0024*/ 	.byte	0x04, 0x11
        /*0026*/ 	.short	(.L_7 - .L_6)
	.align		4
.L_6:
        /*0028*/ 	.word	index@(_Z11CopyKernel1IfEvPT_S1_ii)
        /*002c*/ 	.word	0x00000000


	//----- nvinfo : EIATTR_MIN_STACK_SIZE
	.align		4
.L_7:
        /*0030*/ 	.byte	0x04, 0x12
        /*0032*/ 	.short	(.L_9 - .L_8)
	.align		4
.L_8:
        /*0034*/ 	.word	index@(_Z11CopyKernel1IfEvPT_S1_ii)
        /*0038*/ 	.word	0x00000000


	//----- nvinfo : EIATTR_MIN_STACK_SIZE
	.align		4
.L_9:
        /*003c*/ 	.byte	0x04, 0x12
        /*003e*/ 	.short	(.L_11 - .L_10)
	.align		4
.L_10:
        /*0040*/ 	.word	index@(_Z11CopyKernel0IfEvPT_S1_ii)
        /*0044*/ 	.word	0x00000000
.L_11:


//--------------------- .nv.compat                --------------------------
	.section	.nv.compat,"",@"SHT_CUDA_COMPAT_INFO"
	.align	4
        /*0000*/ 	.byte	0x02, 0x09, 0x00, 0x00, 0x02, 0x02, 0x01, 0x00, 0x02, 0x05, 0x05, 0x00, 0x03, 0x07, 0x01, 0x01
        /*0010*/ 	.byte	0x02, 0x03, 0x00, 0x00, 0x02, 0x06, 0x01, 0x00, 0x04, 0x0b, 0x08, 0x00, 0x09, 0x00, 0x00, 0x00
        /*0020*/ 	.byte	0x00, 0x00, 0x00, 0x00


//--------------------- .nv.info._Z11CopyKernel1IfEvPT_S1_ii --------------------------
	.section	.nv.info._Z11CopyKernel1IfEvPT_S1_ii,"",@"SHT_CUDA_INFO"
	.sectionflags	@""
	.align	4


	//----- nvinfo : EIATTR_CUDA_API_VERSION
	.align		4
        /*0000*/ 	.byte	0x04, 0x37
        /*0002*/ 	.short	(.L_13 - .L_12)
.L_12:
        /*0004*/ 	.word	0x00000082


	//----- nvinfo : EIATTR_KPARAM_INFO
	.align		4
.L_13:
        /*0008*/ 	.byte	0x04, 0x17
        /*000a*/ 	.short	(.L_15 - .L_14)
.L_14:
        /*000c*/ 	.word	0x00000000
        /*0010*/ 	.short	0x0003
        /*0012*/ 	.short	0x0014
        /*0014*/ 	.byte	0x00, 0xf0, 0x11, 0x00


	//----- nvinfo : EIATTR_KPARAM_INFO
	.align		4
.L_15:
        /*0018*/ 	.byte	0x04, 0x17
        /*001a*/ 	.short	(.L_17 - .L_16)
.L_16:
        /*001c*/ 	.word	0x00000000
        /*0020*/ 	.short	0x0002
        /*0022*/ 	.short	0x0010
        /*0024*/ 	.byte	0x00, 0xf0, 0x11, 0x00


	//----- nvinfo : EIATTR_KPARAM_INFO
	.align		4
.L_17:
        /*0028*/ 	.byte	0x04, 0x17
        /*002a*/ 	.short	(.L_19 - .L_18)
.L_18:
        /*002c*/ 	.word	0x00000000
        /*0030*/ 	.short	0x0001
        /*0032*/ 	.short	0x0008
        /*0034*/ 	.byte	0x00, 0xf5, 0x21, 0x00


	//----- nvinfo : EIATTR_KPARAM_INFO
	.align		4
.L_19:
        /*0038*/ 	.byte	0x04, 0x17
        /*003a*/ 	.short	(.L_21 - .L_20)
.L_20:
        /*003c*/ 	.word	0x00000000
        /*0040*/ 	.short	0x0000
        /*0042*/ 	.short	0x0000
        /*0044*/ 	.byte	0x00, 0xf5, 0x21, 0x00


	//----- nvinfo : EIATTR_SPARSE_MMA_MASK
	.align		4
.L_21:
        /*0048*/ 	.byte	0x03, 0x50
        /*004a*/ 	.short	0x0000


	//----- nvinfo : EIATTR_MAXREG_COUNT
	.align		4
        /*004c*/ 	.byte	0x03, 0x1b
        /*004e*/ 	.short	0x00ff


	//----- nvinfo : EIATTR_MERCURY_ISA_VERSION
	.align		4
        /*0050*/ 	.byte	0x03, 0x5f
        /*0052*/ 	.short	0x0101


	//----- nvinfo : EIATTR_VRC_CTA_INIT_COUNT
	.align		4
        /*0054*/ 	.byte	0x02, 0x4a
	.zero		1
	.zero		1


	//----- nvinfo : EIATTR_EXIT_INSTR_OFFSETS
	.align		4
        /*0058*/ 	.byte	0x04, 0x1c
        /*005a*/ 	.short	(.L_23 - .L_22)


	//   ....[0]....
.L_22:
        /*005c*/ 	.word	0x00000040


	//   ....[1]....
        /*0060*/ 	.word	0x00000aa0


	//----- nvinfo : EIATTR_CRS_STACK_SIZE
	.align		4
.L_23:
        /*0064*/ 	.byte	0x04, 0x1e
        /*0066*/ 	.short	(.L_25 - .L_24)
.L_24:
        /*0068*/ 	.word	0x00000000


	//----- nvinfo : EIATTR_CBANK_PARAM_SIZE
	.align		4
.L_25:
        /*006c*/ 	.byte	0x03, 0x19
        /*006e*/ 	.short	0x0018


	//----- nvinfo : EIATTR_PARAM_CBANK
	.align		4
        /*0070*/ 	.byte	0x04, 0x0a
        /*0072*/ 	.short	(.L_27 - .L_26)
	.align		4
.L_26:
        /*0074*/ 	.word	index@(.nv.constant0._Z11CopyKernel1IfEvPT_S1_ii)
        /*0078*/ 	.short	0x0380
        /*007a*/ 	.short	0x0018


	//----- nvinfo : EIATTR_SW_WAR
	.align		4
.L_27:
        /*007c*/ 	.byte	0x04, 0x36
        /*007e*/ 	.short	(.L_29 - .L_28)
.L_28:
        /*0080*/ 	.word	0x00000008
.L_29:


//--------------------- .nv.info._Z11CopyKernel0IfEvPT_S1_ii --------------------------
	.section	.nv.info._Z11CopyKernel0IfEvPT_S1_ii,"",@"SHT_CUDA_INFO"
	.sectionflags	@""
	.align	4


	//----- nvinfo : EIATTR_CUDA_API_VERSION
	.align		4
        /*0000*/ 	.byte	0x04, 0x37
        /*0002*/ 	.short	(.L_31 - .L_30)
.L_30:
        /*0004*/ 	.word	0x00000082


	//----- nvinfo : EIATTR_KPARAM_INFO
	.align		4
.L_31:
        /*0008*/ 	.byte	0x04, 0x17
        /*000a*/ 	.short	(.L_33 - .L_32)
.L_32:
        /*000c*/ 	.word	0x00000000
        /*0010*/ 	.short	0x0003
        /*0012*/ 	.short	0x0014
        /*0014*/ 	.byte	0x00, 0xf0, 0x11, 0x00


	//----- nvinfo : EIATTR_KPARAM_INFO
	.align		4
.L_33:
        /*0018*/ 	.byte	0x04, 0x17
        /*001a*/ 	.short	(.L_35 - .L_34)
.L_34:
        /*001c*/ 	.word	0x00000000
        /*0020*/ 	.short	0x0002
        /*0022*/ 	.short	0x0010
        /*0024*/ 	.byte	0x00, 0xf0, 0x11, 0x00


	//----- nvinfo : EIATTR_KPARAM_INFO
	.align		4
.L_35:
        /*0028*/ 	.byte	0x04, 0x17
        /*002a*/ 	.short	(.L_37 - .L_36)
.L_36:
        /*002c*/ 	.word	0x00000000
        /*0030*/ 	.short	0x0001
        /*0032*/ 	.short	0x0008
        /*0034*/ 	.byte	0x00, 0xf5, 0x21, 0x00


	//----- nvinfo : EIATTR_KPARAM_INFO
	.align		4
.L_37:
        /*0038*/ 	.byte	0x04, 0x17
        /*003a*/ 	.short	(.L_39 - .L_38)
.L_38:
        /*003c*/ 	.word	0x00000000
        /*0040*/ 	.short	0x0000
        /*0042*/ 	.short	0x0000
        /*0044*/ 	.byte	0x00, 0xf5, 0x21, 0x00


	//----- nvinfo : EIATTR_SPARSE_MMA_MASK
	.align		4
.L_39:
        /*0048*/ 	.byte	0x03, 0x50
        /*004a*/ 	.short	0x0000


	//----- nvinfo : EIATTR_MAXREG_COUNT
	.align		4
        /*004c*/ 	.byte	0x03, 0x1b
        /*004e*/ 	.short	0x00ff


	//----- nvinfo : EIATTR_MERCURY_ISA_VERSION
	.align		4
        /*0050*/ 	.byte	0x03, 0x5f
        /*0052*/ 	.short	0x0101


	//----- nvinfo : EIATTR_VRC_CTA_INIT_COUNT
	.align		4
        /*0054*/ 	.byte	0x02, 0x4a
	.zero		1
	.zero		1


	//----- nvinfo : EIATTR_EXIT_INSTR_OFFSETS
	.align		4
        /*0058*/ 	.byte	0x04, 0x1c
        /*005a*/ 	.short	(.L_41 - .L_40)


	//   ....[0]....
.L_40:
        /*005c*/ 	.word	0x00000040


	//   ....[1]....
        /*0060*/ 	.word	0x000007b0


	//----- nvinfo : EIATTR_CRS_STACK_SIZE
	.align		4
.L_41:
        /*0064*/ 	.byte	0x04, 0x1e
        /*0066*/ 	.short	(.L_43 - .L_42)
.L_42:
        /*0068*/ 	.word	0x00000000


	//----- nvinfo : EIATTR_CBANK_PARAM_SIZE
	.align		4
.L_43:
        /*006c*/ 	.byte	0x03, 0x19
        /*006e*/ 	.short	0x0018


	//----- nvinfo : EIATTR_PARAM_CBANK
	.align		4
        /*0070*/ 	.byte	0x04, 0x0a
        /*0072*/ 	.short	(.L_45 - .L_44)
	.align		4
.L_44:
        /*0074*/ 	.word	index@(.nv.constant0._Z11CopyKernel0IfEvPT_S1_ii)
        /*0078*/ 	.short	0x0380
        /*007a*/ 	.short	0x0018


	//----- nvinfo : EIATTR_SW_WAR
	.align		4
.L_45:
        /*007c*/ 	.byte	0x04, 0x36
        /*007e*/ 	.short	(.L_47 - .L_46)
.L_46:
        /*0080*/ 	.word	0x00000008
.L_47:


//--------------------- .nv.callgraph             --------------------------
	.section	.nv.callgraph,"",@"SHT_CUDA_CALLGRAPH"
	.align	4
	.sectionentsize	8
	.align		4
        /*0000*/ 	.word	0x00000000
	.align		4
        /*0004*/ 	.word	0xffffffff
	.align		4
        /*0008*/ 	.word	0x00000000
	.align		4
        /*000c*/ 	.word	0xfffffffe
	.align		4
        /*0010*/ 	.word	0x00000000
	.align		4
        /*0014*/ 	.word	0xfffffffd
	.align		4
        /*0018*/ 	.word	0x00000000
	.align		4
        /*001c*/ 	.word	0xfffffffc


//--------------------- .text._Z11CopyKernel1IfEvPT_S1_ii --------------------------
	.section	.text._Z11CopyKernel1IfEvPT_S1_ii,"ax",@progbits
	.align	128
        .global         _Z11CopyKernel1IfEvPT_S1_ii
        .type           _Z11CopyKernel1IfEvPT_S1_ii,@function
        .size           _Z11CopyKernel1IfEvPT_S1_ii,(.L_x_14 - _Z11CopyKernel1IfEvPT_S1_ii)
        .other          _Z11CopyKernel1IfEvPT_S1_ii,@"STO_CUDA_ENTRY STV_DEFAULT"
_Z11CopyKernel1IfEvPT_S1_ii:
.text._Z11CopyKernel1IfEvPT_S1_ii:
[----:B------:R-:W-:Y:S01]  /*0000*/  LDC R1, c[0x0][0x37c] ;  /* 0x0000df00ff017b82 */ /* 0x000fe20000000800 */
[----:B------:R-:W0:Y:S01]  /*0010*/  S2R R6, SR_CTAID.X ;  /* 0x0000000000067919 */ /* 0x000e220000002500 */
[----:B------:R-:W0:Y:S02]  /*0020*/  LDCU.64 UR6, c[0x0][0x390] ;  /* 0x00007200ff0677ac */ /* 0x000e240008000a00 */
[----:B0-----:R-:W-:-:S13]  /*0030*/  ISETP.GE.AND P0, PT, R6, UR6, PT ;  /* 0x0000000606007c0c */ /* 0x001fda000bf06270 */
[----:B------:R-:W-:Y:S05]  /*0040*/  @P0 EXIT ;  /* 0x000000000000094d */ /* 0x000fea0003800000 */
[----:B------:R-:W0:Y:S01]  /*0050*/  LDC R3, c[0x0][0x360] ;  /* 0x0000d800ff037b82 */ /* 0x000e220000000800 */
[----:B------:R-:W1:Y:S01]  /*0060*/  S2R R0, SR_TID.X ;  /* 0x0000000000007919 */ /* 0x000e620000002100 */
[----:B------:R-:W-:Y:S01]  /*0070*/  ULEA.HI UR4, UR7, UR7, URZ, 0x1 ;  /* 0x0000000707047291 */ /* 0x000fe2000f8f08ff */
[----:B------:R-:W2:Y:S03]  /*0080*/  LDCU.64 UR10, c[0x0][0x358] ;  /* 0x00006b00ff0a77ac */ /* 0x000ea60008000a00 */
[----:B------:R-:W-:Y:S01]  /*0090*/  USHF.R.S32.HI UR4, URZ, 0x1, UR4 ;  /* 0x00000001ff047899 */ /* 0x000fe20008011404 */
[----:B------:R-:W3:Y:S01]  /*00a0*/  LDCU UR8, c[0x0][0x370] ;  /* 0x00006e00ff0877ac */ /* 0x000ee20008000800 */
[----:B------:R-:W-:Y:S02]  /*00b0*/  USHF.R.S32.HI UR5, URZ, 0x1f, UR7 ;  /* 0x0000001fff057899 */ /* 0x000fe40008011407 */
[----:B------:R-:W-:Y:S01]  /*00c0*/  USHF.R.S32.HI UR6, URZ, 0x1f, UR6 ;  /* 0x0000001fff067899 */ /* 0x000fe20008011406 */
[----:B0-----:R-:W0:Y:S01]  /*00d0*/  I2F.U32.RP R2, R3 ;  /* 0x0000000300027306 */ /* 0x001e220000209000 */
[----:B------:R-:W-:Y:S01]  /*00e0*/  ISETP.NE.U32.AND P2, PT, R3, RZ, PT ;  /* 0x000000ff0300720c */ /* 0x000fe20003f45070 */
[----:B-1----:R-:W-:-:S05]  /*00f0*/  IMAD.IADD R22, R0, 0x1, R3 ;  /* 0x0000000100167824 */ /* 0x002fca00078e0203 */
[C---:B------:R-:W-:Y:S01]  /*0100*/  ISETP.GE.AND P0, PT, R22.reuse, UR4, PT ;  /* 0x0000000416007c0c */ /* 0x040fe2000bf06270 */
[----:B0-----:R-:W0:Y:S01]  /*0110*/  MUFU.RCP R2, R2 ;  /* 0x0000000200027308 */ /* 0x001e220000001000 */
[----:B------:R-:W-:Y:S01]  /*0120*/  VIMNMX R7, PT, PT, R22, UR4, !PT ;  /* 0x0000000416077c48 */ /* 0x000fe2000ffe0100 */
[----:B0-----:R-:W-:Y:S01]  /*0130*/  VIADD R4, R2, 0xffffffe ;  /* 0x0ffffffe02047836 */ /* 0x001fe20000000000 */
[----:B------:R-:W-:-:S05]  /*0140*/  SEL R2, RZ, 0x1, P0 ;  /* 0x00000001ff027807 */ /* 0x000fca0000000000 */
[----:B------:R0:W1:Y:S02]  /*0150*/  F2I.FTZ.U32.TRUNC.NTZ R5, R4 ;  /* 0x0000000400057305 */ /* 0x000064000021f000 */
[----:B0-----:R-:W-:Y:S02]  /*0160*/  IMAD.MOV.U32 R4, RZ, RZ, RZ ;  /* 0x000000ffff047224 */ /* 0x001fe400078e00ff */
[----:B-1----:R-:W-:-:S04]  /*0170*/  IMAD.MOV R8, RZ, RZ, -R5 ;  /* 0x000000ffff087224 */ /* 0x002fc800078e0a05 */
[----:B------:R-:W-:-:S04]  /*0180*/  IMAD R9, R8, R3, RZ ;  /* 0x0000000308097224 */ /* 0x000fc800078e02ff */
[----:B------:R-:W-:Y:S01]  /*0190*/  IMAD.HI.U32 R5, R5, R9, R4 ;  /* 0x0000000905057227 */ /* 0x000fe200078e0004 */
[----:B------:R-:W-:-:S05]  /*01a0*/  IADD3 R4, PT, PT, R7, -R22, -R2 ;  /* 0x8000001607047210 */ /* 0x000fca0007ffe802 */
[----:B------:R-:W-:-:S04]  /*01b0*/  IMAD.HI.U32 R5, R5, R4, RZ ;  /* 0x0000000405057227 */ /* 0x000fc800078e00ff */
[----:B------:R-:W-:-:S04]  /*01c0*/  IMAD.MOV R7, RZ, RZ, -R5 ;  /* 0x000000ffff077224 */ /* 0x000fc800078e0a05 */
[----:B------:R-:W-:-:S05]  /*01d0*/  IMAD R4, R3, R7, R4 ;  /* 0x0000000703047224 */ /* 0x000fca00078e0204 */
[----:B------:R-:W-:-:S13]  /*01e0*/  ISETP.GE.U32.AND P0, PT, R4, R3, PT ;  /* 0x000000030400720c */ /* 0x000fda0003f06070 */
[----:B------:R-:W-:Y:S01]  /*01f0*/  @P0 IMAD.IADD R4, R4, 0x1, -R3 ;  /* 0x0000000104040824 */ /* 0x000fe200078e0a03 */
[----:B------:R-:W-:-:S04]  /*0200*/  @P0 IADD3 R5, PT, PT, R5, 0x1, RZ ;  /* 0x0000000105050810 */ /* 0x000fc80007ffe0ff */
[----:B------:R-:W-:Y:S01]  /*0210*/  ISETP.GE.U32.AND P1, PT, R4, R3, PT ;  /* 0x000000030400720c */ /* 0x000fe20003f26070 */
[----:B------:R-:W-:Y:S02]  /*0220*/  IMAD.MOV.U32 R4, RZ, RZ, R6 ;  /* 0x000000ffff047224 */ /* 0x000fe400078e0006 */
[----:B------:R-:W-:-:S10]  /*0230*/  IMAD.IADD R6, R22, 0x1, R3 ;  /* 0x0000000116067824 */ /* 0x000fd400078e0203 */
[----:B------:R-:W-:Y:S01]  /*0240*/  @P1 VIADD R5, R5, 0x1 ;  /* 0x0000000105051836 */ /* 0x000fe20000000000 */
[----:B------:R-:W-:-:S05]  /*0250*/  @!P2 LOP3.LUT R5, RZ, R3, RZ, 0x33, !PT ;  /* 0x00000003ff05a212 */ /* 0x000fca00078e33ff */
[----:B------:R-:W-:Y:S02]  /*0260*/  IMAD.IADD R2, R2, 0x1, R5 ;  /* 0x0000000102027824 */ /* 0x000fe400078e0205 */
[----:B------:R-:W-:-:S03]  /*0270*/  IMAD.MOV.U32 R5, RZ, RZ, RZ ;  /* 0x000000ffff057224 */ /* 0x000fc600078e00ff */
[----:B--23--:R-:W-:-:S07]  /*0280*/  LOP3.LUT R7, R2, 0x3, RZ, 0xc0, !PT ;  /* 0x0000000302077812 */ /* 0x00cfce00078ec0ff */
.L_x_5:
[----:B------:R-:W-:Y:S01]  /*0290*/  ISETP.GE.AND P0, PT, R0, UR4, PT ;  /* 0x0000000400007c0c */ /* 0x000fe2000bf06270 */
[----:B------:R-:W0:Y:S01]  /*02a0*/  LDCU.128 UR12, c[0x0][0x380] ;  /* 0x00007000ff0c77ac */ /* 0x000e220008000c00 */
[----:B------:R-:W-:Y:S11]  /*02b0*/  BSSY.RECONVERGENT B0, `(.L_x_0) ;  /* 0x0000078000007945 */ /* 0x000ff60003800200 */
[----:B-1234-:R-:W-:Y:S05]  /*02c0*/  @P0 BRA `(.L_x_1) ;  /* 0x0000000400d80947 */ /* 0x01efea0003800000 */
[----:B------:R-:W1:Y:S01]  /*02d0*/  LDC R24, c[0x0][0x394] ;  /* 0x0000e500ff187b82 */ /* 0x000e620000000800 */
[----:B------:R-:W-:Y:S01]  /*02e0*/  ISETP.NE.AND P0, PT, R7, 0x3, PT ;  /* 0x000000030700780c */ /* 0x000fe20003f05270 */
[----:B------:R-:W-:Y:S01]  /*02f0*/  BSSY.RECONVERGENT B1, `(.L_x_2) ;  /* 0x0000034000017945 */ /* 0x000fe20003800200 */
[----:B------:R-:W-:Y:S01]  /*0300*/  MOV R8, R0 ;  /* 0x0000000000087202 */ /* 0x000fe20000000f00 */
[-C--:B-1----:R-:W-:Y:S02]  /*0310*/  IMAD R9, R5, R24.reuse, RZ ;  /* 0x0000001805097224 */ /* 0x082fe400078e02ff */
[----:B------:R-:W-:-:S04]  /*0320*/  IMAD.WIDE.U32 R24, R4, R24, RZ ;  /* 0x0000001804187225 */ /* 0x000fc800078e00ff */
[----:B------:R-:W-:-:S04]  /*0330*/  IMAD R9, R4, UR5, R9 ;  /* 0x0000000504097c24 */ /* 0x000fc8000f8e0209 */
[----:B------:R-:W-:Y:S01]  /*0340*/  IMAD.IADD R9, R25, 0x1, R9 ;  /* 0x0000000119097824 */ /* 0x000fe200078e0209 */
[----:B------:R-:W-:Y:S06]  /*0350*/  @!P0 BRA `(.L_x_3) ;  /* 0x0000000000b48947 */ /* 0x000fec0003800000 */
[----:B------:R-:W1:Y:S01]  /*0360*/  LDC.64 R10, c[0x0][0x380] ;  /* 0x0000e000ff0a7b82 */ /* 0x000e620000000a00 */
[----:B------:R-:W-:-:S05]  /*0370*/  LEA R8, P0, R0, R24, 0x1 ;  /* 0x0000001800087211 */ /* 0x000fca00078008ff */
[----:B------:R-:W-:Y:S02]  /*0380*/  IMAD.X R13, RZ, RZ, R9, P0 ;  /* 0x000000ffff0d7224 */ /* 0x000fe400000e0609 */
[----:B------:R-:W-:-:S03]  /*0390*/  IMAD.SHL.U32 R15, R8, 0x4, RZ ;  /* 0x00000004080f7824 */ /* 0x000fc600078e00ff */
[----:B------:R-:W-:Y:S02]  /*03a0*/  SHF.L.U64.HI R8, R8, 0x2, R13 ;  /* 0x0000000208087819 */ /* 0x000fe4000001020d */
[----:B------:R-:W2:Y:S01]  /*03b0*/  LDC.64 R12, c[0x0][0x388] ;  /* 0x0000e200ff0c7b82 */ /* 0x000ea20000000a00 */
[----:B-1----:R-:W-:-:S05]  /*03c0*/  IADD3 R16, P0, PT, R15, R10, RZ ;  /* 0x0000000a0f107210 */ /* 0x002fca0007f1e0ff */
[----:B------:R-:W-:-:S06]  /*03d0*/  IMAD.X R17, R8, 0x1, R11, P0 ;  /* 0x0000000108117824 */ /* 0x000fcc00000e060b */
[----:B------:R-:W3:Y:S01]  /*03e0*/  LDG.E.64 R16, desc[UR10][R16.64] ;  /* 0x0000000a10107981 */ /* 0x000ee2000c1e1b00 */
[----:B--2---:R-:W-:-:S05]  /*03f0*/  IADD3 R14, P0, PT, R15, R12, RZ ;  /* 0x0000000c0f0e7210 */ /* 0x004fca0007f1e0ff */
[----:B------:R-:W-:Y:S01]  /*0400*/  IMAD.X R15, R8, 0x1, R13, P0 ;  /* 0x00000001080f7824 */ /* 0x000fe200000e060d */
[----:B------:R-:W-:Y:S02]  /*0410*/  ISETP.NE.AND P0, PT, R7, RZ, PT ;  /* 0x000000ff0700720c */ /* 0x000fe40003f05270 */
[----:B------:R-:W-:Y:S01]  /*0420*/  MOV R8, R22 ;  /* 0x0000001600087202 */ /* 0x000fe20000000f00 */
[----:B---3--:R-:W-:Y:S01]  /*0430*/  FADD R18, R16, -1 ;  /* 0xbf80000010127421 */ /* 0x008fe20000000000 */
[----:B------:R-:W-:-:S05]  /*0440*/  FADD R19, R17, -1 ;  /* 0xbf80000011137421 */ /* 0x000fca0000000000 */
[----:B------:R1:W-:Y:S04]  /*0450*/  STG.E.64 desc[UR10][R14.64], R18 ;  /* 0x000000120e007986 */ /* 0x0003e8000c101b0a */
[----:B------:R-:W-:Y:S05]  /*0460*/  @!P0 BRA `(.L_x_3) ;  /* 0x0000000000708947 */ /* 0x000fea0003800000 */
[----:B------:R-:W-:-:S05]  /*0470*/  LEA R8, P0, R22, R24, 0x1 ;  /* 0x0000001816087211 */ /* 0x000fca00078008ff */
[----:B------:R-:W-:Y:S02]  /*0480*/  IMAD.X R17, RZ, RZ, R9, P0 ;  /* 0x000000ffff117224 */ /* 0x000fe400000e0609 */
[----:B-1----:R-:W-:-:S03]  /*0490*/  IMAD.SHL.U32 R15, R8, 0x4, RZ ;  /* 0x00000004080f7824 */ /* 0x002fc600078e00ff */
[----:B------:R-:W-:Y:S02]  /*04a0*/  SHF.L.U64.HI R8, R8, 0x2, R17 ;  /* 0x0000000208087819 */ /* 0x000fe40000010211 */
[----:B------:R-:W-:-:S05]  /*04b0*/  IADD3 R16, P0, PT, R15, R10, RZ ;  /* 0x0000000a0f107210 */ /* 0x000fca0007f1e0ff */
[----:B------:R-:W-:-:S06]  /*04c0*/  IMAD.X R17, R8, 0x1, R11, P0 ;  /* 0x0000000108117824 */ /* 0x000fcc00000e060b */
[----:B------:R-:W2:Y:S01]  /*04d0*/  LDG.E.64 R16, desc[UR10][R16.64] ;  /* 0x0000000a10107981 */ /* 0x000ea2000c1e1b00 */
[----:B------:R-:W-:-:S05]  /*04e0*/  IADD3 R14, P0, PT, R15, R12, RZ ;  /* 0x0000000c0f0e7210 */ /* 0x000fca0007f1e0ff */
[----:B------:R-:W-:Y:S01]  /*04f0*/  IMAD.X R15, R8, 0x1, R13, P0 ;  /* 0x00000001080f7824 */ /* 0x000fe200000e060d */
[----:B------:R-:W-:Y:S01]  /*0500*/  ISETP.NE.AND P0, PT, R7, 0x1, PT ;  /* 0x000000010700780c */ /* 0x000fe20003f05270 */
[----:B------:R-:W-:Y:S02]  /*0510*/  IMAD.MOV.U32 R8, RZ, RZ, R6 ;  /* 0x000000ffff087224 */ /* 0x000fe400078e0006 */
[----:B--2---:R-:W-:Y:S01]  /*0520*/  FADD R18, R16, -1 ;  /* 0xbf80000010127421 */ /* 0x004fe20000000000 */
[----:B------:R-:W-:-:S05]  /*0530*/  FADD R19, R17, -1 ;  /* 0xbf80000011137421 */ /* 0x000fca0000000000 */
[----:B------:R2:W-:Y:S04]  /*0540*/  STG.E.64 desc[UR10][R14.64], R18 ;  /* 0x000000120e007986 */ /* 0x0005e8000c101b0a */
[----:B------:R-:W-:Y:S05]  /*0550*/  @!P0 BRA `(.L_x_3) ;  /* 0x0000000000348947 */ /* 0x000fea0003800000 */
[----:B------:R-:W-:-:S04]  /*0560*/  LEA R8, P0, R6, R24, 0x1 ;  /* 0x0000001806087211 */ /* 0x000fc800078008ff */
[----:B------:R-:W-:Y:S01]  /*0570*/  IADD3.X R17, PT, PT, RZ, R9, RZ, P0, !PT ;  /* 0x00000009ff117210 */ /* 0x000fe200007fe4ff */
[----:B--2---:R-:W-:-:S03]  /*0580*/  IMAD.SHL.U32 R15, R8, 0x4, RZ ;  /* 0x00000004080f7824 */ /* 0x004fc600078e00ff */
[----:B------:R-:W-:Y:S02]  /*0590*/  SHF.L.U64.HI R8, R8, 0x2, R17 ;  /* 0x0000000208087819 */ /* 0x000fe40000010211 */
[----:B------:R-:W-:-:S05]  /*05a0*/  IADD3 R10, P0, PT, R15, R10, RZ ;  /* 0x0000000a0f0a7210 */ /* 0x000fca0007f1e0ff */
[----:B------:R-:W-:-:S06]  /*05b0*/  IMAD.X R11, R8, 0x1, R11, P0 ;  /* 0x00000001080b7824 */ /* 0x000fcc00000e060b */
[----:B------:R-:W2:Y:S01]  /*05c0*/  LDG.E.64 R10, desc[UR10][R10.64] ;  /* 0x0000000a0a0a7981 */ /* 0x000ea2000c1e1b00 */
[----:B------:R-:W-:-:S05]  /*05d0*/  IADD3 R12, P0, PT, R15, R12, RZ ;  /* 0x0000000c0f0c7210 */ /* 0x000fca0007f1e0ff */
[----:B------:R-:W-:Y:S02]  /*05e0*/  IMAD.X R13, R8, 0x1, R13, P0 ;  /* 0x00000001080d7824 */ /* 0x000fe400000e060d */
[----:B------:R-:W-:Y:S02]  /*05f0*/  IMAD.IADD R8, R6, 0x1, R3 ;  /* 0x0000000106087824 */ /* 0x000fe400078e0203 */
[----:B--2---:R-:W-:Y:S01]  /*0600*/  FADD R14, R10, -1 ;  /* 0xbf8000000a0e7421 */ /* 0x004fe20000000000 */
[----:B------:R-:W-:-:S05]  /*0610*/  FADD R15, R11, -1 ;  /* 0xbf8000000b0f7421 */ /* 0x000fca0000000000 */
[----:B------:R3:W-:Y:S02]  /*0620*/  STG.E.64 desc[UR10][R12.64], R14 ;  /* 0x0000000e0c007986 */ /* 0x0007e4000c101b0a */
.L_x_3:
[----:B0-----:R-:W-:Y:S05]  /*0630*/  BSYNC.RECONVERGENT B1 ;  /* 0x0000000000017941 */ /* 0x001fea0003800200 */
.L_x_2:
[----:B------:R-:W-:-:S13]  /*0640*/  ISETP.GE.U32.AND P0, PT, R2, 0x3, PT ;  /* 0x000000030200780c */ /* 0x000fda0003f06070 */
[----:B------:R-:W-:Y:S05]  /*0650*/  @!P0 BRA `(.L_x_1) ;  /* 0x0000000000f48947 */ /* 0x000fea0003800000 */
[C---:B------:R-:W-:Y:S01]  /*0660*/  SHF.L.U32 R10, R8.reuse, 0x1, RZ ;  /* 0x00000001080a7819 */ /* 0x040fe200000006ff */
[----:B---3--:R-:W-:-:S04]  /*0670*/  IMAD.IADD R12, R8, 0x1, R3 ;  /* 0x00000001080c7824 */ /* 0x008fc800078e0203 */
[----:B------:R-:W-:Y:S02]  /*0680*/  IMAD.SHL.U32 R12, R12, 0x2, RZ ;  /* 0x000000020c0c7824 */ /* 0x000fe400078e00ff */
[C-C-:B-12---:R-:W-:Y:S02]  /*0690*/  IMAD R14, R3.reuse, 0x4, R10.reuse ;  /* 0x00000004030e7824 */ /* 0x146fe400078e020a */
[----:B------:R-:W-:-:S07]  /*06a0*/  IMAD R16, R3, 0x6, R10 ;  /* 0x0000000603107824 */ /* 0x000fce00078e020a */
.L_x_4:
[----:B------:R-:W-:-:S05]  /*06b0*/  IADD3 R11, P0, PT, R10, R24, RZ ;  /* 0x000000180a0b7210 */ /* 0x000fca0007f1e0ff */
[----:B----4-:R-:W-:Y:S02]  /*06c0*/  IMAD.X R18, RZ, RZ, R9, P0 ;  /* 0x000000ffff127224 */ /* 0x010fe400000e0609 */
[----:B------:R-:W-:-:S03]  /*06d0*/  IMAD.SHL.U32 R27, R11, 0x4, RZ ;  /* 0x000000040b1b7824 */ /* 0x000fc600078e00ff */
[----:B------:R-:W-:Y:S02]  /*06e0*/  SHF.L.U64.HI R11, R11, 0x2, R18 ;  /* 0x000000020b0b7819 */ /* 0x000fe40000010212 */
[----:B------:R-:W-:-:S04]  /*06f0*/  IADD3 R20, P0, PT, R27, UR12, RZ ;  /* 0x0000000c1b147c10 */ /* 0x000fc8000ff1e0ff */
[----:B------:R-:W-:-:S05]  /*0700*/  IADD3.X R21, PT, PT, R11, UR13, RZ, P0, !PT ;  /* 0x0000000d0b157c10 */ /* 0x000fca00087fe4ff */
[----:B------:R-:W2:Y:S01]  /*0710*/  LDG.E.64 R18, desc[UR10][R20.64] ;  /* 0x0000000a14127981 */ /* 0x000ea2000c1e1b00 */
[----:B------:R-:W-:-:S04]  /*0720*/  IADD3 R13, P0, PT, R12, R24, RZ ;  /* 0x000000180c0d7210 */ /* 0x000fc80007f1e0ff */
[----:B------:R-:W-:Y:S01]  /*0730*/  SHF.L.U32 R15, R13, 0x2, RZ ;  /* 0x000000020d0f7819 */ /* 0x000fe200000006ff */
[----:B------:R-:W-:-:S03]  /*0740*/  IMAD.X R26, RZ, RZ, R9, P0 ;  /* 0x000000ffff1a7224 */ /* 0x000fc600000e0609 */
[----:B------:R-:W-:Y:S02]  /*0750*/  IADD3 R28, P1, PT, R15, UR12, RZ ;  /* 0x0000000c0f1c7c10 */ /* 0x000fe4000ff3e0ff */
[----:B------:R-:W-:Y:S02]  /*0760*/  SHF.L.U64.HI R13, R13, 0x2, R26 ;  /* 0x000000020d0d7819 */ /* 0x000fe4000001021a */
[----:B------:R-:W-:Y:S02]  /*0770*/  IADD3 R26, P0, PT, R27, UR14, RZ ;  /* 0x0000000e1b1a7c10 */ /* 0x000fe4000ff1e0ff */
[----:B------:R-:W-:Y:S02]  /*0780*/  IADD3.X R29, PT, PT, R13, UR13, RZ, P1, !PT ;  /* 0x0000000d0d1d7c10 */ /* 0x000fe40008ffe4ff */
[----:B------:R-:W-:Y:S01]  /*0790*/  IADD3.X R27, PT, PT, R11, UR15, RZ, P0, !PT ;  /* 0x0000000f0b1b7c10 */ /* 0x000fe200087fe4ff */
[----:B--2---:R-:W-:Y:S01]  /*07a0*/  FADD R18, R18, -1 ;  /* 0xbf80000012127421 */ /* 0x004fe20000000000 */
[----:B------:R-:W-:-:S05]  /*07b0*/  FADD R19, R19, -1 ;  /* 0xbf80000013137421 */ /* 0x000fca0000000000 */
[----:B------:R0:W-:Y:S04]  /*07c0*/  STG.E.64 desc[UR10][R26.64], R18 ;  /* 0x000000121a007986 */ /* 0x0001e8000c101b0a */
[----:B------:R1:W2:Y:S01]  /*07d0*/  LDG.E.64 R20, desc[UR10][R28.64] ;  /* 0x0000000a1c147981 */ /* 0x0002a2000c1e1b00 */
[----:B------:R-:W-:-:S05]  /*07e0*/  IADD3 R11, P0, PT, R14, R24, RZ ;  /* 0x000000180e0b7210 */ /* 0x000fca0007f1e0ff */
[----:B------:R-:W-:Y:S02]  /*07f0*/  IMAD.X R17, RZ, RZ, R9, P0 ;  /* 0x000000ffff117224 */ /* 0x000fe400000e0609 */
[----:B-1----:R-:W-:Y:S01]  /*0800*/  IMAD.SHL.U32 R28, R11, 0x4, RZ ;  /* 0x000000040b1c7824 */ /* 0x002fe200078e00ff */
[----:B0-----:R-:W-:Y:S02]  /*0810*/  IADD3 R18, P0, PT, R15, UR14, RZ ;  /* 0x0000000e0f127c10 */ /* 0x001fe4000ff1e0ff */
[----:B------:R-:W-:Y:S02]  /*0820*/  SHF.L.U64.HI R11, R11, 0x2, R17 ;  /* 0x000000020b0b7819 */ /* 0x000fe40000010211 */
[----:B------:R-:W-:Y:S02]  /*0830*/  IADD3 R26, P1, PT, R28, UR12, RZ ;  /* 0x0000000c1c1a7c10 */ /* 0x000fe4000ff3e0ff */
[----:B------:R-:W-:Y:S02]  /*0840*/  IADD3.X R19, PT, PT, R13, UR15, RZ, P0, !PT ;  /* 0x0000000f0d137c10 */ /* 0x000fe400087fe4ff */
[----:B------:R-:W-:Y:S01]  /*0850*/  IADD3.X R27, PT, PT, R11, UR13, RZ, P1, !PT ;  /* 0x0000000d0b1b7c10 */ /* 0x000fe20008ffe4ff */
[----:B--2---:R-:W-:Y:S01]  /*0860*/  FADD R20, R20, -1 ;  /* 0xbf80000014147421 */ /* 0x004fe20000000000 */
[----:B------:R-:W-:-:S05]  /*0870*/  FADD R21, R21, -1 ;  /* 0xbf80000015157421 */ /* 0x000fca0000000000 */
[----:B------:R0:W-:Y:S04]  /*0880*/  STG.E.64 desc[UR10][R18.64], R20 ;  /* 0x0000001412007986 */ /* 0x0001e8000c101b0a */
[----:B0-----:R0:W2:Y:S01]  /*0890*/  LDG.E.64 R18, desc[UR10][R26.64] ;  /* 0x0000000a1a127981 */ /* 0x0010a2000c1e1b00 */
[----:B------:R-:W-:-:S05]  /*08a0*/  IADD3 R15, P0, PT, R16, R24, RZ ;  /* 0x00000018100f7210 */ /* 0x000fca0007f1e0ff */
[----:B------:R-:W-:Y:S01]  /*08b0*/  IMAD.X R17, RZ, RZ, R9, P0 ;  /* 0x000000ffff117224 */ /* 0x000fe200000e0609 */
[----:B------:R-:W-:Y:S01]  /*08c0*/  IADD3 R28, P0, PT, R28, UR14, RZ ;  /* 0x0000000e1c1c7c10 */ /* 0x000fe2000ff1e0ff */
[----:B------:R-:W-:-:S03]  /*08d0*/  IMAD.SHL.U32 R13, R15, 0x4, RZ ;  /* 0x000000040f0d7824 */ /* 0x000fc600078e00ff */
[----:B------:R-:W-:Y:S02]  /*08e0*/  SHF.L.U64.HI R15, R15, 0x2, R17 ;  /* 0x000000020f0f7819 */ /* 0x000fe40000010211 */
[----:B0-----:R-:W-:Y:S02]  /*08f0*/  IADD3 R26, P1, PT, R13, UR12, RZ ;  /* 0x0000000c0d1a7c10 */ /* 0x001fe4000ff3e0ff */
[----:B------:R-:W-:Y:S02]  /*0900*/  IADD3.X R29, PT, PT, R11, UR15, RZ, P0, !PT ;  /* 0x0000000f0b1d7c10 */ /* 0x000fe400087fe4ff */
[----:B------:R-:W-:Y:S01]  /*0910*/  IADD3.X R27, PT, PT, R15, UR13, RZ, P1, !PT ;  /* 0x0000000d0f1b7c10 */ /* 0x000fe20008ffe4ff */
[----:B--2---:R-:W-:Y:S01]  /*0920*/  FADD R18, R18, -1 ;  /* 0xbf80000012127421 */ /* 0x004fe20000000000 */
[----:B------:R-:W-:-:S05]  /*0930*/  FADD R19, R19, -1 ;  /* 0xbf80000013137421 */ /* 0x000fca0000000000 */
[----:B------:R4:W-:Y:S04]  /*0940*/  STG.E.64 desc[UR10][R28.64], R18 ;  /* 0x000000121c007986 */ /* 0x0009e8000c101b0a */
[----:B------:R0:W2:Y:S01]  /*0950*/  LDG.E.64 R20, desc[UR10][R26.64] ;  /* 0x0000000a1a147981 */ /* 0x0000a2000c1e1b00 */
[C-C-:B------:R-:W-:Y:S01]  /*0960*/  IADD3 R8, PT, PT, R3.reuse, R8, R3.reuse ;  /* 0x0000000803087210 */ /* 0x140fe20007ffe003 */
[C---:B------:R-:W-:Y:S01]  /*0970*/  IMAD R10, R3.reuse, 0x8, R10 ;  /* 0x00000008030a7824 */ /* 0x040fe200078e020a */
[C---:B------:R-:W-:Y:S01]  /*0980*/  LEA R12, R3.reuse, R12, 0x3 ;  /* 0x0000000c030c7211 */ /* 0x040fe200078e18ff */
[C---:B------:R-:W-:Y:S01]  /*0990*/  IMAD R14, R3.reuse, 0x8, R14 ;  /* 0x00000008030e7824 */ /* 0x040fe200078e020e */
[C---:B------:R-:W-:Y:S01]  /*09a0*/  IADD3 R8, PT, PT, R3.reuse, R8, R3 ;  /* 0x0000000803087210 */ /* 0x040fe20007ffe003 */
[----:B------:R-:W-:Y:S01]  /*09b0*/  IMAD R16, R3, 0x8, R16 ;  /* 0x0000000803107824 */ /* 0x000fe200078e0210 */
[----:B0-----:R-:W-:-:S04]  /*09c0*/  IADD3 R26, P0, PT, R13, UR14, RZ ;  /* 0x0000000e0d1a7c10 */ /* 0x001fc8000ff1e0ff */
[----:B------:R-:W-:Y:S02]  /*09d0*/  IADD3.X R27, PT, PT, R15, UR15, RZ, P0, !PT ;  /* 0x0000000f0f1b7c10 */ /* 0x000fe400087fe4ff */
[----:B------:R-:W-:Y:S01]  /*09e0*/  ISETP.GE.AND P0, PT, R8, UR4, PT ;  /* 0x0000000408007c0c */ /* 0x000fe2000bf06270 */
[----:B--2---:R-:W-:Y:S01]  /*09f0*/  FADD R20, R20, -1 ;  /* 0xbf80000014147421 */ /* 0x004fe20000000000 */
[----:B------:R-:W-:-:S05]  /*0a00*/  FADD R21, R21, -1 ;  /* 0xbf80000015157421 */ /* 0x000fca0000000000 */
[----:B------:R4:W-:Y:S06]  /*0a10*/  STG.E.64 desc[UR10][R26.64], R20 ;  /* 0x000000141a007986 */ /* 0x0009ec000c101b0a */
[----:B------:R-:W-:Y:S05]  /*0a20*/  @!P0 BRA `(.L_x_4) ;  /* 0xfffffffc00208947 */ /* 0x000fea000383ffff */
.L_x_1:
[----:B0-----:R-:W-:Y:S05]  /*0a30*/  BSYNC.RECONVERGENT B0 ;  /* 0x0000000000007941 */ /* 0x001fea0003800200 */
.L_x_0:
[----:B------:R-:W0:Y:S01]  /*0a40*/  LDC R9, c[0x0][0x390] ;  /* 0x0000e400ff097b82 */ /* 0x000e220000000800 */
[----:B------:R-:W-:-:S05]  /*0a50*/  IADD3 R4, P1, PT, R4, UR8, RZ ;  /* 0x0000000804047c10 */ /* 0x000fca000ff3e0ff */
[----:B------:R-:W-:Y:S01]  /*0a60*/  IMAD.X R5, RZ, RZ, R5, P1 ;  /* 0x000000ffff057224 */ /* 0x000fe200008e0605 */
[----:B0-----:R-:W-:-:S04]  /*0a70*/  ISETP.GE.U32.AND P0, PT, R4, R9, PT ;  /* 0x000000090400720c */ /* 0x001fc80003f06070 */
[----:B------:R-:W-:-:S13]  /*0a80*/  ISETP.GE.AND.EX P0, PT, R5, UR6, PT, P0 ;  /* 0x0000000605007c0c */ /* 0x000fda000bf06300 */
[----:B------:R-:W-:Y:S05]  /*0a90*/  @!P0 BRA `(.L_x_5) ;  /* 0xfffffff400fc8947 */ /* 0x000fea000383ffff */
[----:B------:R-:W-:Y:S05]  /*0aa0*/  EXIT ;  /* 0x000000000000794d */ /* 0x000fea0003800000 */
.L_x_6:
[----:B------:R-:W-:-:S00]  /*0ab0*/  BRA `(.L_x_6) ;  /* 0xfffffffc00fc7947 */ /* 0x000fc0000383ffff */
[----:B------:R-:W-:-:S00]  /*0ac0*/  NOP ;  /* 0x0000000000007918 */ /* 0x000fc00000000000 */
        /* <DEDUP_REMOVED lines=11> */
.L_x_14:


//--------------------- .text._Z11CopyKernel0IfEvPT_S1_ii --------------------------
	.section	.text._Z11CopyKernel0IfEvPT_S1_ii,"ax",@progbits
	.align	128
        .global         _Z11CopyKernel0IfEvPT_S1_ii
        .type           _Z11CopyKernel0IfEvPT_S1_ii,@function
        .size           _Z11CopyKernel0IfEvPT_S1_ii,(.L_x_15 - _Z11CopyKernel0IfEvPT_S1_ii)
        .other          _Z11CopyKernel0IfEvPT_S1_ii,@"STO_CUDA_ENTRY STV_DEFAULT"
_Z11CopyKernel0IfEvPT_S1_ii:
.text._Z11CopyKernel0IfEvPT_S1_ii:
        /* <DEDUP_REMOVED lines=10> */
[----:B0-----:R-:W0:Y:S01]  /*00a0*/  I2F.U32.RP R0, R6 ;  /* 0x0000000600007306 */ /* 0x001e220000209000 */
[----:B------:R-:W-:Y:S02]  /*00b0*/  ISETP.NE.U32.AND P2, PT, R6, RZ, PT ;  /* 0x000000ff0600720c */ /* 0x000fe40003f45070 */
[----:B-1----:R-:W-:-:S04]  /*00c0*/  IADD3 R4, PT, PT, R5, R6, RZ ;  /* 0x0000000605047210 */ /* 0x002fc80007ffe0ff */
[C---:B------:R-:W-:Y:S01]  /*00d0*/  ISETP.GE.AND P0, PT, R4.reuse, UR4, PT ;  /* 0x0000000404007c0c */ /* 0x040fe2000bf06270 */
[----:B0-----:R-:W0:Y:S01]  /*00e0*/  MUFU.RCP R0, R0 ;  /* 0x0000000000007308 */ /* 0x001e220000001000 */
[----:B------:R-:W-:Y:S02]  /*00f0*/  VIMNMX R7, PT, PT, R4, UR4, !PT ;  /* 0x0000000404077c48 */ /* 0x000fe4000ffe0100 */
[----:B0-----:R-:W-:Y:S02]  /*0100*/  IADD3 R2, PT, PT, R0, 0xffffffe, RZ ;  /* 0x0ffffffe00027810 */ /* 0x001fe40007ffe0ff */
[----:B------:R-:W-:-:S03]  /*0110*/  SEL R0, RZ, 0x1, P0 ;  /* 0x00000001ff007807 */ /* 0x000fc60000000000 */
[----:B------:R0:W1:Y:S01]  /*0120*/  F2I.FTZ.U32.TRUNC.NTZ R3, R2 ;  /* 0x0000000200037305 */ /* 0x000062000021f000 */
[----:B------:R-:W-:Y:S01]  /*0130*/  IADD3 R7, PT, PT, R7, -R4, -R0 ;  /* 0x8000000407077210 */ /* 0x000fe20007ffe800 */
[----:B0-----:R-:W-:Y:S01]  /*0140*/  HFMA2 R2, -RZ, RZ, 0, 0 ;  /* 0x00000000ff027431 */ /* 0x001fe200000001ff */
[----:B-1----:R-:W-:-:S05]  /*0150*/  IADD3 R9, PT, PT, RZ, -R3, RZ ;  /* 0x80000003ff097210 */ /* 0x002fca0007ffe0ff */
[----:B------:R-:W-:-:S04]  /*0160*/  IMAD R9, R9, R6, RZ ;  /* 0x0000000609097224 */ /* 0x000fc800078e02ff */
[----:B------:R-:W-:Y:S02]  /*0170*/  IMAD.HI.U32 R2, R3, R9, R2 ;  /* 0x0000000903027227 */ /* 0x000fe400078e0002 */
[----:B------:R-:W0:Y:S04]  /*0180*/  LDC R3, c[0x0][0x370] ;  /* 0x0000dc00ff037b82 */ /* 0x000e280000000800 */
[----:B------:R-:W-:-:S04]  /*0190*/  IMAD.HI.U32 R9, R2, R7, RZ ;  /* 0x0000000702097227 */ /* 0x000fc800078e00ff */
[----:B------:R-:W-:-:S04]  /*01a0*/  IMAD.MOV R2, RZ, RZ, -R9 ;  /* 0x000000ffff027224 */ /* 0x000fc800078e0a09 */
[----:B------:R-:W-:Y:S02]  /*01b0*/  IMAD R7, R6, R2, R7 ;  /* 0x0000000206077224 */ /* 0x000fe400078e0207 */
[----:B------:R-:W-:-:S03]  /*01c0*/  IMAD.IADD R2, R4, 0x1, R6 ;  /* 0x0000000104027824 */ /* 0x000fc600078e0206 */
[----:B------:R-:W-:-:S13]  /*01d0*/  ISETP.GE.U32.AND P0, PT, R7, R6, PT ;  /* 0x000000060700720c */ /* 0x000fda0003f06070 */
[-C--:B------:R-:W-:Y:S02]  /*01e0*/  @P0 IADD3 R7, PT, PT, R7, -R6.reuse, RZ ;  /* 0x8000000607070210 */ /* 0x080fe40007ffe0ff */
[----:B------:R-:W-:Y:S02]  /*01f0*/  @P0 IADD3 R9, PT, PT, R9, 0x1, RZ ;  /* 0x0000000109090810 */ /* 0x000fe40007ffe0ff */
[-C--:B------:R-:W-:Y:S02]  /*0200*/  ISETP.GE.U32.AND P1, PT, R7, R6.reuse, PT ;  /* 0x000000060700720c */ /* 0x080fe40003f26070 */
[----:B------:R-:W-:-:S11]  /*0210*/  IADD3 R7, PT, PT, R2, R6, RZ ;  /* 0x0000000602077210 */ /* 0x000fd60007ffe0ff */
[----:B------:R-:W-:Y:S02]  /*0220*/  @P1 IADD3 R9, PT, PT, R9, 0x1, RZ ;  /* 0x0000000109091810 */ /* 0x000fe40007ffe0ff */
[----:B------:R-:W-:-:S04]  /*0230*/  @!P2 LOP3.LUT R9, RZ, R6, RZ, 0x33, !PT ;  /* 0x00000006ff09a212 */ /* 0x000fc800078e33ff */
[----:B------:R-:W-:-:S04]  /*0240*/  IADD3 R0, PT, PT, R0, R9, RZ ;  /* 0x0000000900007210 */ /* 0x000fc80007ffe0ff */
[----:B0-2---:R-:W-:-:S07]  /*0250*/  LOP3.LUT R8, R0, 0x3, RZ, 0xc0, !PT ;  /* 0x0000000300087812 */ /* 0x005fce00078ec0ff */
.L_x_12:
[----:B------:R-:W-:Y:S01]  /*0260*/  ISETP.GE.AND P0, PT, R5, UR4, PT ;  /* 0x0000000405007c0c */ /* 0x000fe2000bf06270 */
[----:B------:R-:W-:-:S12]  /*0270*/  BSSY.RECONVERGENT B0, `(.L_x_7) ;  /* 0x000004f000007945 */ /* 0x000fd80003800200 */
[----:B0123--:R-:W-:Y:S05]  /*0280*/  @P0 BRA `(.L_x_8) ;  /* 0x0000000400340947 */ /* 0x00ffea0003800000 */
[----:B------:R-:W0:Y:S01]  /*0290*/  LDCU UR5, c[0x0][0x394] ;  /* 0x00007280ff0577ac */ /* 0x000e220008000800 */
[----:B------:R-:W-:Y:S01]  /*02a0*/  ISETP.NE.AND P0, PT, R8, 0x3, PT ;  /* 0x000000030800780c */ /* 0x000fe20003f05270 */
[----:B------:R-:W-:Y:S01]  /*02b0*/  BSSY.RECONVERGENT B1, `(.L_x_9) ;  /* 0x0000022000017945 */ /* 0x000fe20003800200 */
[----:B------:R-:W-:Y:S01]  /*02c0*/  MOV R9, R5 ;  /* 0x0000000500097202 */ /* 0x000fe20000000f00 */
[----:B0-----:R-:W-:-:S10]  /*02d0*/  IMAD R14, R16, UR5, RZ ;  /* 0x00000005100e7c24 */ /* 0x001fd4000f8e02ff */
[----:B------:R-:W-:Y:S05]  /*02e0*/  @!P0 BRA `(.L_x_10) ;  /* 0x0000000000788947 */ /* 0x000fea0003800000 */
[----:B------:R-:W0:Y:S01]  /*02f0*/  LDC.64 R12, c[0x0][0x380] ;  /* 0x0000e000ff0c7b82 */ /* 0x000e220000000a00 */
[----:B------:R-:W-:-:S07]  /*0300*/  LEA R21, R5, R14, 0x1 ;  /* 0x0000000e05157211 */ /* 0x000fce00078e08ff */
[----:B------:R-:W1:Y:S01]  /*0310*/  LDC.64 R10, c[0x0][0x388] ;  /* 0x0000e200ff0a7b82 */ /* 0x000e620000000a00 */
[----:B0-----:R-:W-:-:S06]  /*0320*/  IMAD.WIDE R18, R21, 0x4, R12 ;  /* 0x0000000415127825 */ /* 0x001fcc00078e020c */
[----:B------:R-:W2:Y:S01]  /*0330*/  LDG.E.64 R18, desc[UR6][R18.64] ;  /* 0x0000000612127981 */ /* 0x000ea2000c1e1b00 */
[----:B------:R-:W-:Y:S01]  /*0340*/  ISETP.NE.AND P0, PT, R8, RZ, PT ;  /* 0x000000ff0800720c */ /* 0x000fe20003f05270 */
[----:B-1----:R-:W-:-:S04]  /*0350*/  IMAD.WIDE R20, R21, 0x4, R10 ;  /* 0x0000000415147825 */ /* 0x002fc800078e020a */
[----:B------:R-:W-:Y:S02]  /*0360*/  IMAD.MOV.U32 R9, RZ, RZ, R4 ;  /* 0x000000ffff097224 */ /* 0x000fe400078e0004 */
[----:B--2---:R-:W-:Y:S01]  /*0370*/  FADD R22, R18, -1 ;  /* 0xbf80000012167421 */ /* 0x004fe20000000000 */
[----:B------:R-:W-:-:S05]  /*0380*/  FADD R23, R19, -1 ;  /* 0xbf80000013177421 */ /* 0x000fca0000000000 */
[----:B------:R0:W-:Y:S01]  /*0390*/  STG.E.64 desc[UR6][R20.64], R22 ;  /* 0x0000001614007986 */ /* 0x0001e2000c101b06 */
[----:B------:R-:W-:Y:S05]  /*03a0*/  @!P0 BRA `(.L_x_10) ;  /* 0x0000000000488947 */ /* 0x000fea0003800000 */
[----:B0-----:R-:W-:-:S05]  /*03b0*/  LEA R21, R4, R14, 0x1 ;  /* 0x0000000e04157211 */ /* 0x001fca00078e08ff */
[----:B------:R-:W-:-:S06]  /*03c0*/  IMAD.WIDE R18, R21, 0x4, R12 ;  /* 0x0000000415127825 */ /* 0x000fcc00078e020c */
[----:B------:R-:W2:Y:S01]  /*03d0*/  LDG.E.64 R18, desc[UR6][R18.64] ;  /* 0x0000000612127981 */ /* 0x000ea2000c1e1b00 */
[----:B------:R-:W-:Y:S01]  /*03e0*/  IMAD.WIDE R20, R21, 0x4, R10 ;  /* 0x0000000415147825 */ /* 0x000fe200078e020a */
[----:B------:R-:W-:Y:S02]  /*03f0*/  ISETP.NE.AND P0, PT, R8, 0x1, PT ;  /* 0x000000010800780c */ /* 0x000fe40003f05270 */
[----:B------:R-:W-:Y:S01]  /*0400*/  MOV R9, R2 ;  /* 0x0000000200097202 */ /* 0x000fe20000000f00 */
[----:B--2---:R-:W-:Y:S01]  /*0410*/  FADD R22, R18, -1 ;  /* 0xbf80000012167421 */ /* 0x004fe20000000000 */
[----:B------:R-:W-:-:S05]  /*0420*/  FADD R23, R19, -1 ;  /* 0xbf80000013177421 */ /* 0x000fca0000000000 */
[----:B------:R1:W-:Y:S04]  /*0430*/  STG.E.64 desc[UR6][R20.64], R22 ;  /* 0x0000001614007986 */ /* 0x0003e8000c101b06 */
[----:B------:R-:W-:Y:S05]  /*0440*/  @!P0 BRA `(.L_x_10) ;  /* 0x0000000000208947 */ /* 0x000fea0003800000 */
[----:B------:R-:W-:-:S05]  /*0450*/  LEA R9, R2, R14, 0x1 ;  /* 0x0000000e02097211 */ /* 0x000fca00078e08ff */
[----:B------:R-:W-:-:S06]  /*0460*/  IMAD.WIDE R12, R9, 0x4, R12 ;  /* 0x00000004090c7825 */ /* 0x000fcc00078e020c */
[----:B------:R-:W2:Y:S01]  /*0470*/  LDG.E.64 R12, desc[UR6][R12.64] ;  /* 0x000000060c0c7981 */ /* 0x000ea2000c1e1b00 */
[----:B------:R-:W-:Y:S01]  /*0480*/  IMAD.WIDE R10, R9, 0x4, R10 ;  /* 0x00000004090a7825 */ /* 0x000fe200078e020a */
[----:B------:R-:W-:-:S03]  /*0490*/  MOV R9, R7 ;  /* 0x0000000700097202 */ /* 0x000fc60000000f00 */
[----:B--2---:R-:W-:Y:S01]  /*04a0*/  FADD R18, R12, -1 ;  /* 0xbf8000000c127421 */ /* 0x004fe20000000000 */
[----:B------:R-:W-:-:S05]  /*04b0*/  FADD R19, R13, -1 ;  /* 0xbf8000000d137421 */ /* 0x000fca0000000000 */
[----:B------:R2:W-:Y:S02]  /*04c0*/  STG.E.64 desc[UR6][R10.64], R18 ;  /* 0x000000120a007986 */ /* 0x0005e4000c101b06 */
.L_x_10:
[----:B------:R-:W-:Y:S05]  /*04d0*/  BSYNC.RECONVERGENT B1 ;  /* 0x0000000000017941 */ /* 0x000fea0003800200 */
.L_x_9:
[----:B------:R-:W-:-:S13]  /*04e0*/  ISETP.GE.U32.AND P0, PT, R0, 0x3, PT ;  /* 0x000000030000780c */ /* 0x000fda0003f06070 */
[----:B------:R-:W-:Y:S05]  /*04f0*/  @!P0 BRA `(.L_x_8) ;  /* 0x0000000000988947 */ /* 0x000fea0003800000 */
[----:B01----:R-:W0:Y:S01]  /*0500*/  LDC.64 R20, c[0x0][0x380] ;  /* 0x0000e000ff147b82 */ /* 0x003e220000000a00 */
[C---:B--2---:R-:W-:Y:S01]  /*0510*/  IMAD R10, R9.reuse, 0x2, R14 ;  /* 0x00000002090a7824 */ /* 0x044fe200078e020e */
[----:B------:R-:W-:-:S03]  /*0520*/  IADD3 R11, PT, PT, R9, R6, RZ ;  /* 0x00000006090b7210 */ /* 0x000fc60007ffe0ff */
[C---:B------:R-:W-:Y:S01]  /*0530*/  IMAD R12, R6.reuse, 0x6, R10 ;  /* 0x00000006060c7824 */ /* 0x040fe200078e020a */
[----:B------:R-:W-:Y:S02]  /*0540*/  LEA R11, R11, R14, 0x1 ;  /* 0x0000000e0b0b7211 */ /* 0x000fe400078e08ff */
[----:B------:R-:W1:Y:S01]  /*0550*/  LDC.64 R18, c[0x0][0x388] ;  /* 0x0000e200ff127b82 */ /* 0x000e620000000a00 */
[----:B------:R-:W-:-:S07]  /*0560*/  LEA R13, R6, R10, 0x2 ;  /* 0x0000000a060d7211 */ /* 0x000fce00078e10ff */
.L_x_11:
[----:B0-----:R-:W-:-:S05]  /*0570*/  IMAD.WIDE R26, R10, 0x4, R20 ;  /* 0x000000040a1a7825 */ /* 0x001fca00078e0214 */
[----:B---3--:R-:W2:Y:S01]  /*0580*/  LDG.E.64 R14, desc[UR6][R26.64] ;  /* 0x000000061a0e7981 */ /* 0x008ea2000c1e1b00 */
[----:B-1----:R-:W-:-:S04]  /*0590*/  IMAD.WIDE R22, R10, 0x4, R18 ;  /* 0x000000040a167825 */ /* 0x002fc800078e0212 */
[----:B------:R-:W-:-:S04]  /*05a0*/  IMAD.WIDE R24, R11, 0x4, R20 ;  /* 0x000000040b187825 */ /* 0x000fc800078e0214 */
[----:B--2---:R-:W-:Y:S01]  /*05b0*/  FADD R14, R14, -1 ;  /* 0xbf8000000e0e7421 */ /* 0x004fe20000000000 */
[----:B------:R-:W-:-:S05]  /*05c0*/  FADD R15, R15, -1 ;  /* 0xbf8000000f0f7421 */ /* 0x000fca0000000000 */
[----:B------:R0:W-:Y:S04]  /*05d0*/  STG.E.64 desc[UR6][R22.64], R14 ;  /* 0x0000000e16007986 */ /* 0x0001e8000c101b06 */
[----:B0-----:R0:W2:Y:S01]  /*05e0*/  LDG.E.64 R14, desc[UR6][R24.64] ;  /* 0x00000006180e7981 */ /* 0x0010a2000c1e1b00 */
[----:B------:R-:W-:-:S04]  /*05f0*/  IMAD.WIDE R22, R11, 0x4, R18 ;  /* 0x000000040b167825 */ /* 0x000fc800078e0212 */
[----:B0-----:R-:W-:-:S04]  /*0600*/  IMAD.WIDE R24, R13, 0x4, R20 ;  /* 0x000000040d187825 */ /* 0x001fc800078e0214 */
        /* <DEDUP_REMOVED lines=9> */
[----:B0-----:R-:W2:Y:S01]  /*06a0*/  LDG.E.64 R14, desc[UR6][R24.64] ;  /* 0x00000006180e7981 */ /* 0x001ea2000c1e1b00 */
[----:B------:R-:W-:Y:S01]  /*06b0*/  IMAD.WIDE R22, R12, 0x4, R18 ;  /* 0x000000040c167825 */ /* 0x000fe200078e0212 */
[C---:B------:R-:W-:Y:S02]  /*06c0*/  LEA R9, R6.reuse, R9, 0x2 ;  /* 0x0000000906097211 */ /* 0x040fe400078e10ff */
[C---:B------:R-:W-:Y:S01]  /*06d0*/  LEA R13, R6.reuse, R13, 0x3 ;  /* 0x0000000d060d7211 */ /* 0x040fe200078e18ff */
[----:B------:R-:W-:Y:S01]  /*06e0*/  IMAD R12, R6, 0x8, R12 ;  /* 0x00000008060c7824 */ /* 0x000fe200078e020c */
[----:B------:R-:W-:-:S02]  /*06f0*/  ISETP.GE.AND P0, PT, R9, UR4, PT ;  /* 0x0000000409007c0c */ /* 0x000fc4000bf06270 */
[C---:B------:R-:W-:Y:S02]  /*0700*/  LEA R11, R6.reuse, R11, 0x3 ;  /* 0x0000000b060b7211 */ /* 0x040fe400078e18ff */
[----:B------:R-:W-:Y:S01]  /*0710*/  LEA R10, R6, R10, 0x3 ;  /* 0x0000000a060a7211 */ /* 0x000fe200078e18ff */
[----:B--2---:R-:W-:Y:S01]  /*0720*/  FADD R14, R14, -1 ;  /* 0xbf8000000e0e7421 */ /* 0x004fe20000000000 */
[----:B------:R-:W-:-:S05]  /*0730*/  FADD R15, R15, -1 ;  /* 0xbf8000000f0f7421 */ /* 0x000fca0000000000 */
[----:B------:R3:W-:Y:S02]  /*0740*/  STG.E.64 desc[UR6][R22.64], R14 ;  /* 0x0000000e16007986 */ /* 0x0007e4000c101b06 */
[----:B------:R-:W-:Y:S05]  /*0750*/  @!P0 BRA `(.L_x_11) ;  /* 0xfffffffc00848947 */ /* 0x000fea000383ffff */
.L_x_8:
[----:B------:R-:W-:Y:S05]  /*0760*/  BSYNC.RECONVERGENT B0 ;  /* 0x0000000000007941 */ /* 0x000fea0003800200 */
.L_x_7:
[----:B------:R-:W4:Y:S01]  /*0770*/  LDCU UR5, c[0x0][0x390] ;  /* 0x00007200ff0577ac */ /* 0x000f220008000800 */
[----:B------:R-:W-:-:S04]  /*0780*/  IADD3 R16, PT, PT, R3, R16, RZ ;  /* 0x0000001003107210 */ /* 0x000fc80007ffe0ff */
[----:B----4-:R-:W-:-:S13]  /*0790*/  ISETP.GE.AND P0, PT, R16, UR5, PT ;  /* 0x0000000510007c0c */ /* 0x010fda000bf06270 */
[----:B------:R-:W-:Y:S05]  /*07a0*/  @!P0 BRA `(.L_x_12) ;  /* 0xfffffff800ac8947 */ /* 0x000fea000383ffff */
[----:B------:R-:W-:Y:S05]  /*07b0*/  EXIT ;  /* 0x000000000000794d */ /* 0x000fea0003800000 */
.L_x_13:
        /* <DEDUP_REMOVED lines=12> */
.L_x_15:


//--------------------- .nv.shared.reserved.0     --------------------------
	.section	.nv.shared.reserved.0,"aw",@nobits
	.weak		__nv_reservedSMEM_offset_0_alias
	.size		__nv_reservedSMEM_offset_0_alias, 0, 64
	.other		__nv_reservedSMEM_offset_0_alias,@"STO_CUDA_RESERVED_SHARED STV_DEFAULT"
__nv_reservedSMEM_offset_0_alias:
	.zero		0
	.zero		64


//--------------------- .nv.constant0._Z11CopyKernel1IfEvPT_S1_ii --------------------------
	.section	.nv.constant0._Z11CopyKernel1IfEvPT_S1_ii,"a",@progbits
	.sectionflags	@""
	.align	4
.nv.constant0._Z11CopyKernel1IfEvPT_S1_ii:
	.zero		920


//--------------------- .nv.constant0._Z11CopyKernel0IfEvPT_S1_ii --------------------------
	.section	.nv.constant0._Z11CopyKernel0IfEvPT_S1_ii,"a",@progbits
	.sectionflags	@""
	.align	4
.nv.constant0._Z11CopyKernel0IfEvPT_S1_ii:
	.zero		920


//--------------------- SYMBOLS --------------------------

	.type		.nv.reservedSmem.offset0,@object
	.size		.nv.reservedSmem.offset0,0x4
